//
// Generated by NVIDIA NVVM Compiler
//
// Compiler Build ID: CL-36424714
// Cuda compilation tools, release 13.0, V13.0.88
// Based on NVVM 20.0.0
//

.version 9.0
.target sm_100
.address_size 64

	// .globl	_Z7matmulTPfP6__halfS1_iii

.visible .entry _Z7matmulTPfP6__halfS1_iii(
	.param .u64 .ptr .align 1 _Z7matmulTPfP6__halfS1_iii_param_0,
	.param .u64 .ptr .align 1 _Z7matmulTPfP6__halfS1_iii_param_1,
	.param .u64 .ptr .align 1 _Z7matmulTPfP6__halfS1_iii_param_2,
	.param .u32 _Z7matmulTPfP6__halfS1_iii_param_3,
	.param .u32 _Z7matmulTPfP6__halfS1_iii_param_4,
	.param .u32 _Z7matmulTPfP6__halfS1_iii_param_5
)
{
	.reg .b32 	%r<36>;
	.reg .b32 	%f<10>;
	.reg .b64 	%rd<13>;

	ld.param.u64 	%rd1, [_Z7matmulTPfP6__halfS1_iii_param_0];
	ld.param.u64 	%rd2, [_Z7matmulTPfP6__halfS1_iii_param_1];
	ld.param.u64 	%rd3, [_Z7matmulTPfP6__halfS1_iii_param_2];
	ld.param.u32 	%r1, [_Z7matmulTPfP6__halfS1_iii_param_4];
	ld.param.u32 	%r2, [_Z7matmulTPfP6__halfS1_iii_param_5];
	mov.u32 	%r3, %ntid.x;
	mov.u32 	%r4, %ctaid.x;
	mov.u32 	%r5, %tid.x;
	mad.lo.s32 	%r6, %r3, %r4, %r5;
	shr.u32 	%r7, %r6, 5;
	shr.s32 	%r8, %r2, 31;
	shr.u32 	%r9, %r8, 28;
	add.s32 	%r10, %r2, %r9;
	shr.s32 	%r11, %r10, 4;
	div.s32 	%r12, %r7, %r11;
	mul.lo.s32 	%r13, %r12, %r11;
	sub.s32 	%r14, %r7, %r13;
	mul.lo.s32 	%r15, %r12, %r2;
	shl.b32 	%r16, %r15, 4;
	shl.b32 	%r17, %r14, 4;
	cvta.to.global.u64 	%rd4, %rd2;
	cvta.to.global.u64 	%rd5, %rd3;
	cvta.to.global.u64 	%rd6, %rd1;
	mul.wide.s32 	%rd7, %r16, 2;
	add.s64 	%rd8, %rd4, %rd7;
	wmma.load.a.sync.aligned.row.m16n16k16.global.f16 	{%r18, %r19, %r20, %r21, %r22, %r23, %r24, %r25}, [%rd8], %r1;
	mul.wide.u32 	%rd9, %r17, 2;
	add.s64 	%rd10, %rd5, %rd9;
	wmma.load.b.sync.aligned.row.m16n16k16.global.f16 	{%r26, %r27, %r28, %r29, %r30, %r31, %r32, %r33}, [%rd10], %r2;
	mov.f32 	%f1, 0f00000000;
	wmma.mma.sync.aligned.row.row.m16n16k16.f32.f32 {%f2, %f3, %f4, %f5, %f6, %f7, %f8, %f9}, {%r18, %r19, %r20, %r21, %r22, %r23, %r24, %r25}, {%r26, %r27, %r28, %r29, %r30, %r31, %r32, %r33}, {%f1, %f1, %f1, %f1, %f1, %f1, %f1, %f1};
	add.s32 	%r34, %r15, %r14;
	shl.b32 	%r35, %r34, 4;
	mul.wide.s32 	%rd11, %r35, 4;
	add.s64 	%rd12, %rd6, %rd11;
	wmma.store.d.sync.aligned.row.m16n16k16.global.f32 	[%rd12], {%f2, %f3, %f4, %f5, %f6, %f7, %f8, %f9}, %r2;
	ret;

}


// ===== COMPILED SASS (sm_100) =====

	.target	sm_100

	.elftype	@"ET_EXEC"


//--------------------- .note.nv.tkinfo           --------------------------
	.section	.note.nv.tkinfo,"",@"SHT_NOTE"
	.sectionflags	@"SHF_NOTE_NV_TKINFO"
	.tkinfo
        /*0018*/ 	.word	0x00000002
        /*0030*/ 	.string	""
        /*0030*/ 	.string	"ptxas"
        /*0030*/ 	.string	"Cuda compilation tools, release 13.0, V13.0.88"
        /*0030*/ 	.string	"Build cuda_13.0.r13.0/compiler.36424714_0"
        /*0030*/ 	.string	"-arch sm_100 -m 64 "



//--------------------- .note.nv.cuinfo           --------------------------
	.section	.note.nv.cuinfo,"",@"SHT_NOTE"
	.sectionflags	@"SHF_NOTE_NV_CUINFO"
        /*0018*/ 	.short	0x0002
        /*001a*/ 	.short	0x0064
        /*001c*/ 	.short	0x0082
	.zero		2


//--------------------- .nv.info                  --------------------------
	.section	.nv.info,"",@"SHT_CUDA_INFO"
	.align	4


	//----- nvinfo : EIATTR_REGCOUNT
	.align		4
        /*0000*/ 	.byte	0x04, 0x2f
        /*0002*/ 	.short	(.L_1 - .L_0)
	.align		4
.L_0:
        /*0004*/ 	.word	index@(_Z7matmulTPfP6__halfS1_iii)
        /*0008*/ 	.word	0x0000001c


	//----- nvinfo : EIATTR_FRAME_SIZE
	.align		4
.L_1:
        /*000c*/ 	.byte	0x04, 0x11
        /*000e*/ 	.short	(.L_3 - .L_2)
	.align		4
.L_2:
        /*0010*/ 	.word	index@(_Z7matmulTPfP6__halfS1_iii)
        /*0014*/ 	.word	0x00000000


	//----- nvinfo : EIATTR_MIN_STACK_SIZE
	.align		4
.L_3:
        /*0018*/ 	.byte	0x04, 0x12
        /*001a*/ 	.short	(.L_5 - .L_4)
	.align		4
.L_4:
        /*001c*/ 	.word	index@(_Z7matmulTPfP6__halfS1_iii)
        /*0020*/ 	.word	0x00000000
.L_5:


//--------------------- .nv.compat                --------------------------
	.section	.nv.compat,"",@"SHT_CUDA_COMPAT_INFO"
	.align	4
        /*0000*/ 	.byte	0x02, 0x09, 0x00, 0x00, 0x02, 0x02, 0x01, 0x00, 0x02, 0x05, 0x05, 0x00, 0x03, 0x07, 0x01, 0x01
        /*0010*/ 	.byte	0x02, 0x03, 0x00, 0x00, 0x02, 0x06, 0x01, 0x00, 0x04, 0x0b, 0x08, 0x00, 0x09, 0x00, 0x00, 0x00
        /*0020*/ 	.byte	0x00, 0x00, 0x00, 0x00


//--------------------- .nv.info._Z7matmulTPfP6__halfS1_iii --------------------------
	.section	.nv.info._Z7matmulTPfP6__halfS1_iii,"",@"SHT_CUDA_INFO"
	.sectionflags	@""
	.align	4


	//----- nvinfo : EIATTR_CUDA_API_VERSION
	.align		4
        /*0000*/ 	.byte	0x04, 0x37
        /*0002*/ 	.short	(.L_7 - .L_6)
.L_6:
        /*0004*/ 	.word	0x00000082


	//----- nvinfo : EIATTR_KPARAM_INFO
	.align		4
.L_7:
        /*0008*/ 	.byte	0x04, 0x17
        /*000a*/ 	.short	(.L_9 - .L_8)
.L_8:
        /*000c*/ 	.word	0x00000000
        /*0010*/ 	.short	0x0005
        /*0012*/ 	.short	0x0020
        /*0014*/ 	.byte	0x00, 0xf0, 0x11, 0x00


	//----- nvinfo : EIATTR_KPARAM_INFO
	.align		4
.L_9:
        /*0018*/ 	.byte	0x04, 0x17
        /*001a*/ 	.short	(.L_11 - .L_10)
.L_10:
        /*001c*/ 	.word	0x00000000
        /*0020*/ 	.short	0x0004
        /*0022*/ 	.short	0x001c
        /*0024*/ 	.byte	0x00, 0xf0, 0x11, 0x00


	//----- nvinfo : EIATTR_KPARAM_INFO
	.align		4
.L_11:
        /*0028*/ 	.byte	0x04, 0x17
        /*002a*/ 	.short	(.L_13 - .L_12)
.L_12:
        /*002c*/ 	.word	0x00000000
        /*0030*/ 	.short	0x0003
        /*0032*/ 	.short	0x0018
        /*0034*/ 	.byte	0x00, 0xf0, 0x11, 0x00


	//----- nvinfo : EIATTR_KPARAM_INFO
	.align		4
.L_13:
        /*0038*/ 	.byte	0x04, 0x17
        /*003a*/ 	.short	(.L_15 - .L_14)
.L_14:
        /*003c*/ 	.word	0x00000000
        /*0040*/ 	.short	0x0002
        /*0042*/ 	.short	0x0010
        /*0044*/ 	.byte	0x00, 0xf5, 0x21, 0x00


	//----- nvinfo : EIATTR_KPARAM_INFO
	.align		4
.L_15:
        /*0048*/ 	.byte	0x04, 0x17
        /*004a*/ 	.short	(.L_17 - .L_16)
.L_16:
        /*004c*/ 	.word	0x00000000
        /*0050*/ 	.short	0x0001
        /*0052*/ 	.short	0x0008
        /*0054*/ 	.byte	0x00, 0xf5, 0x21, 0x00


	//----- nvinfo : EIATTR_KPARAM_INFO
	.align		4
.L_17:
        /*0058*/ 	.byte	0x04, 0x17
        /*005a*/ 	.short	(.L_19 - .L_18)
.L_18:
        /*005c*/ 	.word	0x00000000
        /*0060*/ 	.short	0x0000
        /*0062*/ 	.short	0x0000
        /*0064*/ 	.byte	0x00, 0xf5, 0x21, 0x00


	//----- nvinfo : EIATTR_SPARSE_MMA_MASK
	.align		4
.L_19:
        /*0068*/ 	.byte	0x03, 0x50
        /*006a*/ 	.short	0x0000


	//----- nvinfo : EIATTR_WMMA_USED
	.align		4
        /*006c*/ 	.byte	0x01, 0x2b
	.zero		2


	//----- nvinfo : EIATTR_MAXREG_COUNT
	.align		4
        /*0070*/ 	.byte	0x03, 0x1b
        /*0072*/ 	.short	0x00ff


	//----- nvinfo : EIATTR_MERCURY_ISA_VERSION
	.align		4
        /*0074*/ 	.byte	0x03, 0x5f
        /*0076*/ 	.short	0x0101


	//----- nvinfo : EIATTR_VRC_CTA_INIT_COUNT
	.align		4
        /*0078*/ 	.byte	0x02, 0x4a
	.zero		1
	.zero		1


	//----- nvinfo : EIATTR_EXIT_INSTR_OFFSETS
	.align		4
        /*007c*/ 	.byte	0x04, 0x1c
        /*007e*/ 	.short	(.L_21 - .L_20)


	//   ....[0]....
.L_20:
        /*0080*/ 	.word	0x00000570


	//----- nvinfo : EIATTR_CBANK_PARAM_SIZE
	.align		4
.L_21:
        /*0084*/ 	.byte	0x03, 0x19
        /*0086*/ 	.short	0x0024


	//----- nvinfo : EIATTR_PARAM_CBANK
	.align		4
        /*0088*/ 	.byte	0x04, 0x0a
        /*008a*/ 	.short	(.L_23 - .L_22)
	.align		4
.L_22:
        /*008c*/ 	.word	index@(.nv.constant0._Z7matmulTPfP6__halfS1_iii)
        /*0090*/ 	.short	0x0380
        /*0092*/ 	.short	0x0024


	//----- nvinfo : EIATTR_SW_WAR
	.align		4
.L_23:
        /*0094*/ 	.byte	0x04, 0x36
        /*0096*/ 	.short	(.L_25 - .L_24)
.L_24:
        /*0098*/ 	.word	0x00000008
.L_25:


//--------------------- .nv.callgraph             --------------------------
	.section	.nv.callgraph,"",@"SHT_CUDA_CALLGRAPH"
	.align	4
	.sectionentsize	8
	.align		4
        /*0000*/ 	.word	0x00000000
	.align		4
        /*0004*/ 	.word	0xffffffff
	.align		4
        /*0008*/ 	.word	0x00000000
	.align		4
        /*000c*/ 	.word	0xfffffffe
	.align		4
        /*0010*/ 	.word	0x00000000
	.align		4
        /*0014*/ 	.word	0xfffffffd
	.align		4
        /*0018*/ 	.word	0x00000000
	.align		4
        /*001c*/ 	.word	0xfffffffc


//--------------------- .text._Z7matmulTPfP6__halfS1_iii --------------------------
	.section	.text._Z7matmulTPfP6__halfS1_iii,"ax",@progbits
	.align	128
        .global         _Z7matmulTPfP6__halfS1_iii
        .type           _Z7matmulTPfP6__halfS1_iii,@function
        .size           _Z7matmulTPfP6__halfS1_iii,(.L_x_1 - _Z7matmulTPfP6__halfS1_iii)
        .other          _Z7matmulTPfP6__halfS1_iii,@"STO_CUDA_ENTRY STV_DEFAULT"
_Z7matmulTPfP6__halfS1_iii:
.text._Z7matmulTPfP6__halfS1_iii:
[----:B------:R-:W-:Y:S08]  /*0000*/  LDC R1, c[0x0][0x37c] ;  /* 0x0000df00ff017b82 */ /* 0x000ff00000000800 */
[----:B------:R-:W0:Y:S01]  /*0010*/  LDC R6, c[0x0][0x3a0] ;  /* 0x0000e800ff067b82 */ /* 0x000e220000000800 */
[----:B------:R-:W1:Y:S01]  /*0020*/  S2R R0, SR_CTAID.X ;  /* 0x0000000000007919 */ /* 0x000e620000002500 */
[----:B------:R-:W1:Y:S01]  /*0030*/  LDCU UR4, c[0x0][0x360] ;  /* 0x00006c00ff0477ac */ /* 0x000e620008000800 */
[----:B------:R-:W1:Y:S05]  /*0040*/  S2R R5, SR_TID.X ;  /* 0x0000000000057919 */ /* 0x000e6a0000002100 */
[----:B------:R-:W2:Y:S01]  /*0050*/  LDC.64 R12, c[0x0][0x388] ;  /* 0x0000e200ff0c7b82 */ /* 0x000ea20000000a00 */
[----:B0-----:R-:W-:-:S04]  /*0060*/  SHF.R.S32.HI R3, RZ, 0x1f, R6 ;  /* 0x0000001fff037819 */ /* 0x001fc80000011406 */
[----:B------:R-:W-:-:S04]  /*0070*/  LEA.HI R3, R3, R6, RZ, 0x4 ;  /* 0x0000000603037211 */ /* 0x000fc800078f20ff */
[----:B------:R-:W-:-:S04]  /*0080*/  SHF.R.S32.HI R8, RZ, 0x4, R3 ;  /* 0x00000004ff087819 */ /* 0x000fc80000011403 */
[----:B------:R-:W-:Y:S01]  /*0090*/  IABS R7, R8 ;  /* 0x0000000800077213 */ /* 0x000fe20000000000 */
[----:B-1----:R-:W-:Y:S01]  /*00a0*/  IMAD R0, R0, UR4, R5 ;  /* 0x0000000400007c24 */ /* 0x002fe2000f8e0205 */
[----:B------:R-:W0:Y:S02]  /*00b0*/  LDCU.64 UR4, c[0x0][0x358] ;  /* 0x00006b00ff0477ac */ /* 0x000e240008000a00 */
[----:B------:R-:W1:Y:S02]  /*00c0*/  I2F.RP R4, R7 ;  /* 0x0000000700047306 */ /* 0x000e640000209400 */
[----:B------:R-:W-:-:S04]  /*00d0*/  SHF.R.U32.HI R5, RZ, 0x5, R0 ;  /* 0x00000005ff057819 */ /* 0x000fc80000011600 */
[----:B------:R-:W-:Y:S02]  /*00e0*/  IABS R10, R5 ;  /* 0x00000005000a7213 */ /* 0x000fe40000000000 */
[----:B-1----:R-:W1:Y:S02]  /*00f0*/  MUFU.RCP R4, R4 ;  /* 0x0000000400047308 */ /* 0x002e640000001000 */
[----:B-1----:R-:W-:Y:S01]  /*0100*/  VIADD R2, R4, 0xffffffe ;  /* 0x0ffffffe04027836 */ /* 0x002fe20000000000 */
[----:B------:R-:W-:-:S05]  /*0110*/  IABS R4, R8 ;  /* 0x0000000800047213 */ /* 0x000fca0000000000 */
[----:B------:R1:W3:Y:S02]  /*0120*/  F2I.FTZ.U32.TRUNC.NTZ R3, R2 ;  /* 0x0000000200037305 */ /* 0x0002e4000021f000 */
[----:B-1----:R-:W-:Y:S02]  /*0130*/  IMAD.MOV.U32 R2, RZ, RZ, RZ ;  /* 0x000000ffff027224 */ /* 0x002fe400078e00ff */
[----:B---3--:R-:W-:-:S05]  /*0140*/  IMAD.MOV R9, RZ, RZ, -R3 ;  /* 0x000000ffff097224 */ /* 0x008fca00078e0a03 */
[----:B------:R-:W-:-:S05]  /*0150*/  MOV R0, R9 ;  /* 0x0000000900007202 */ /* 0x000fca0000000f00 */
[----:B------:R-:W-:Y:S02]  /*0160*/  IMAD R9, R0, R7, RZ ;  /* 0x0000000700097224 */ /* 0x000fe400078e02ff */
[----:B------:R-:W-:Y:S02]  /*0170*/  IMAD.MOV.U32 R0, RZ, RZ, R10 ;  /* 0x000000ffff007224 */ /* 0x000fe400078e000a */
[----:B------:R-:W-:Y:S01]  /*0180*/  IMAD.HI.U32 R3, R3, R9, R2 ;  /* 0x0000000903037227 */ /* 0x000fe200078e0002 */
[----:B------:R-:W-:Y:S01]  /*0190*/  IADD3 R2, PT, PT, RZ, -R4, RZ ;  /* 0x80000004ff027210 */ /* 0x000fe20007ffe0ff */
[----:B------:R-:W1:Y:S01]  /*01a0*/  LDC.64 R10, c[0x0][0x390] ;  /* 0x0000e400ff0a7b82 */ /* 0x000e620000000a00 */
[----:B------:R-:W3:Y:S03]  /*01b0*/  S2R R4, SR_LANEID ;  /* 0x0000000000047919 */ /* 0x000ee60000000000 */
[----:B------:R-:W-:-:S04]  /*01c0*/  IMAD.HI.U32 R3, R3, R0, RZ ;  /* 0x0000000003037227 */ /* 0x000fc800078e00ff */
[----:B------:R-:W-:-:S05]  /*01d0*/  IMAD R0, R3, R2, R0 ;  /* 0x0000000203007224 */ /* 0x000fca00078e0200 */
[----:B------:R-:W-:-:S13]  /*01e0*/  ISETP.GT.U32.AND P2, PT, R7, R0, PT ;  /* 0x000000000700720c */ /* 0x000fda0003f44070 */
[----:B------:R-:W-:Y:S02]  /*01f0*/  @!P2 IMAD.IADD R0, R0, 0x1, -R7 ;  /* 0x000000010000a824 */ /* 0x000fe400078e0a07 */
[----:B------:R-:W-:Y:S01]  /*0200*/  @!P2 VIADD R3, R3, 0x1 ;  /* 0x000000010303a836 */ /* 0x000fe20000000000 */
[----:B------:R-:W-:Y:S02]  /*0210*/  ISETP.NE.AND P2, PT, R8, RZ, PT ;  /* 0x000000ff0800720c */ /* 0x000fe40003f45270 */
[----:B------:R-:W-:Y:S02]  /*0220*/  ISETP.GE.U32.AND P0, PT, R0, R7, PT ;  /* 0x000000070000720c */ /* 0x000fe40003f06070 */
[----:B------:R-:W-:Y:S01]  /*0230*/  LOP3.LUT R0, R5, R8, RZ, 0x3c, !PT ;  /* 0x0000000805007212 */ /* 0x000fe200078e3cff */
[----:B------:R-:W4:Y:S01]  /*0240*/  LDC R7, c[0x0][0x39c] ;  /* 0x0000e700ff077b82 */ /* 0x000f220000000800 */
[----:B---3--:R-:W-:Y:S02]  /*0250*/  SHF.R.U32.HI R21, RZ, 0x2, R4 ;  /* 0x00000002ff157819 */ /* 0x008fe40000011604 */
[----:B------:R-:W-:-:S02]  /*0260*/  ISETP.GE.AND P1, PT, R0, RZ, PT ;  /* 0x000000ff0000720c */ /* 0x000fc40003f26270 */
[----:B------:R-:W-:-:S05]  /*0270*/  LOP3.LUT R4, R4, 0x3, RZ, 0xc0, !PT ;  /* 0x0000000304047812 */ /* 0x000fca00078ec0ff */
[----:B------:R-:W-:-:S05]  /*0280*/  @P0 IADD3 R3, PT, PT, R3, 0x1, RZ ;  /* 0x0000000103030810 */ /* 0x000fca0007ffe0ff */
[----:B------:R-:W-:-:S04]  /*0290*/  IMAD.MOV.U32 R9, RZ, RZ, R3 ;  /* 0x000000ffff097224 */ /* 0x000fc800078e0003 */
[----:B------:R-:W-:Y:S01]  /*02a0*/  @!P1 IMAD.MOV R9, RZ, RZ, -R9 ;  /* 0x000000ffff099224 */ /* 0x000fe200078e0a09 */
[----:B------:R-:W-:-:S04]  /*02b0*/  @!P2 LOP3.LUT R9, RZ, R8, RZ, 0x33, !PT ;  /* 0x00000008ff09a212 */ /* 0x000fc800078e33ff */
[C---:B------:R-:W-:Y:S01]  /*02c0*/  IADD3 R0, PT, PT, -R9.reuse, RZ, RZ ;  /* 0x000000ff09007210 */ /* 0x040fe20007ffe1ff */
[----:B------:R-:W-:-:S04]  /*02d0*/  IMAD R9, R9, R6, RZ ;  /* 0x0000000609097224 */ /* 0x000fc800078e02ff */
[----:B------:R-:W-:Y:S01]  /*02e0*/  IMAD R8, R8, R0, R5 ;  /* 0x0000000008087224 */ /* 0x000fe200078e0205 */
[----:B------:R-:W-:Y:S01]  /*02f0*/  SHF.R.U32.HI R0, RZ, 0x1, R6 ;  /* 0x00000001ff007819 */ /* 0x000fe20000011606 */
[----:B------:R-:W-:Y:S01]  /*0300*/  IMAD.MOV.U32 R5, RZ, RZ, RZ ;  /* 0x000000ffff057224 */ /* 0x000fe200078e00ff */
[----:B------:R-:W-:Y:S01]  /*0310*/  SHF.L.U32 R19, R9, 0x4, RZ ;  /* 0x0000000409137819 */ /* 0x000fe200000006ff */
[----:B------:R-:W-:-:S04]  /*0320*/  IMAD.SHL.U32 R3, R8, 0x10, RZ ;  /* 0x0000001008037824 */ /* 0x000fc800078e00ff */
[----:B-1----:R-:W-:-:S04]  /*0330*/  IMAD.WIDE.U32 R10, R3, 0x2, R10 ;  /* 0x00000002030a7825 */ /* 0x002fc800078e000a */
[----:B------:R-:W-:-:S03]  /*0340*/  IMAD.WIDE.U32 R2, R21, R0, R4 ;  /* 0x0000000015027225 */ /* 0x000fc600078e0004 */
[----:B------:R-:W-:-:S04]  /*0350*/  LEA R10, P0, R2, R10, 0x2 ;  /* 0x0000000a020a7211 */ /* 0x000fc800078010ff */
[----:B------:R-:W-:-:S03]  /*0360*/  LEA.HI.X R11, R2, R11, R3, 0x2, P0 ;  /* 0x0000000b020b7211 */ /* 0x000fc600000f1403 */
[----:B------:R-:W-:Y:S01]  /*0370*/  IMAD.WIDE.U32 R14, R6, 0x10, R10 ;  /* 0x00000010060e7825 */ /* 0x000fe200078e000a */
[----:B----4-:R-:W-:Y:S01]  /*0380*/  SHF.R.U32.HI R6, RZ, 0x1, R7 ;  /* 0x00000001ff067819 */ /* 0x010fe20000011607 */
[----:B0-----:R-:W3:Y:S04]  /*0390*/  LDG.E R16, desc[UR4][R10.64] ;  /* 0x000000040a107981 */ /* 0x001ee8000c1e1900 */
[----:B------:R-:W4:Y:S01]  /*03a0*/  LDG.E R17, desc[UR4][R14.64] ;  /* 0x000000040e117981 */ /* 0x000f22000c1e1900 */
[----:B--2---:R-:W-:Y:S02]  /*03b0*/  IMAD.WIDE R12, R19, 0x2, R12 ;  /* 0x00000002130c7825 */ /* 0x004fe400078e020c */
[----:B------:R-:W0:Y:S01]  /*03c0*/  LDC.64 R18, c[0x0][0x380] ;  /* 0x0000e000ff127b82 */ /* 0x000e220000000a00 */
[----:B------:R-:W2:Y:S01]  /*03d0*/  LDG.E R24, desc[UR4][R10.64+0x10] ;  /* 0x000010040a187981 */ /* 0x000ea2000c1e1900 */
[----:B------:R-:W-:-:S03]  /*03e0*/  IMAD.WIDE.U32 R4, R21, R6, R4 ;  /* 0x0000000615047225 */ /* 0x000fc600078e0004 */
[----:B------:R1:W5:Y:S01]  /*03f0*/  LDG.E R25, desc[UR4][R14.64+0x10] ;  /* 0x000010040e197981 */ /* 0x000362000c1e1900 */
[----:B------:R-:W-:-:S04]  /*0400*/  LEA R20, P0, R4, R12, 0x2 ;  /* 0x0000000c04147211 */ /* 0x000fc800078010ff */
[----:B------:R-:W-:-:S03]  /*0410*/  LEA.HI.X R21, R4, R13, R5, 0x2, P0 ;  /* 0x0000000d04157211 */ /* 0x000fc600000f1405 */
[----:B------:R-:W-:Y:S02]  /*0420*/  IMAD.WIDE.U32 R22, R7, 0x10, R20 ;  /* 0x0000001007167825 */ /* 0x000fe400078e0014 */
[----:B------:R-:W5:Y:S04]  /*0430*/  LDG.E R4, desc[UR4][R20.64] ;  /* 0x0000000414047981 */ /* 0x000f68000c1e1900 */
[----:B------:R-:W5:Y:S04]  /*0440*/  LDG.E R6, desc[UR4][R20.64+0x10] ;  /* 0x0000100414067981 */ /* 0x000f68000c1e1900 */
[----:B------:R-:W5:Y:S04]  /*0450*/  LDG.E R5, desc[UR4][R22.64] ;  /* 0x0000000416057981 */ /* 0x000f68000c1e1900 */
[----:B------:R-:W5:Y:S01]  /*0460*/  LDG.E R7, desc[UR4][R22.64+0x10] ;  /* 0x0000100416077981 */ /* 0x000f62000c1e1900 */
[----:B-1----:R-:W-:-:S05]  /*0470*/  IMAD.IADD R14, R8, 0x1, R9 ;  /* 0x00000001080e7824 */ /* 0x002fca00078e0209 */
[----:B------:R-:W-:-:S05]  /*0480*/  SHF.L.U32 R15, R14, 0x4, RZ ;  /* 0x000000040e0f7819 */ /* 0x000fca00000006ff */
[----:B0-----:R-:W-:Y:S01]  /*0490*/  IMAD.WIDE R18, R15, 0x4, R18 ;  /* 0x000000040f127825 */ /* 0x001fe200078e0212 */
[----:B---3--:R-:W-:Y:S04]  /*04a0*/  MOVM.16.MT88 R16, R16 ;  /* 0x000000001010723a */ /* 0x008fe80000000000 */
[----:B----4-:R-:W0:Y:S04]  /*04b0*/  MOVM.16.MT88 R17, R17 ;  /* 0x000000001111723a */ /* 0x010e280000000000 */
[----:B--2---:R-:W-:Y:S04]  /*04c0*/  MOVM.16.MT88 R12, R24 ;  /* 0x00000000180c723a */ /* 0x004fe80000000000 */
[----:B-----5:R-:W1:Y:S01]  /*04d0*/  MOVM.16.MT88 R13, R25 ;  /* 0x00000000190d723a */ /* 0x020e620000000000 */
[C---:B0-----:R-:W-:Y:S08]  /*04e0*/  HMMA.16816.F32 R8, R4.reuse, R16, RZ ;  /* 0x000000100408723c */ /* 0x041ff000000018ff */
[----:B-1----:R-:W-:Y:S01]  /*04f0*/  HMMA.16816.F32 R4, R4, R12, RZ ;  /* 0x0000000c0404723c */ /* 0x002fe200000018ff */
[----:B------:R-:W-:-:S04]  /*0500*/  LEA R12, P0, R2, R18, 0x3 ;  /* 0x00000012020c7211 */ /* 0x000fc800078018ff */
[----:B------:R-:W-:-:S03]  /*0510*/  LEA.HI.X R13, R2, R19, R3, 0x3, P0 ;  /* 0x00000013020d7211 */ /* 0x000fc600000f1c03 */
[----:B------:R-:W-:-:S03]  /*0520*/  IMAD.WIDE.U32 R2, R0, 0x40, R12 ;  /* 0x0000004000027825 */ /* 0x000fc600078e000c */
[----:B------:R-:W-:Y:S04]  /*0530*/  STG.E.64 desc[UR4][R12.64], R8 ;  /* 0x000000080c007986 */ /* 0x000fe8000c101b04 */
[----:B------:R-:W-:Y:S04]  /*0540*/  STG.E.64 desc[UR4][R2.64], R10 ;  /* 0x0000000a02007986 */ /* 0x000fe8000c101b04 */
[----:B------:R-:W-:Y:S04]  /*0550*/  STG.E.64 desc[UR4][R12.64+0x20], R4 ;  /* 0x000020040c007986 */ /* 0x000fe8000c101b04 */
[----:B------:R-:W-:Y:S01]  /*0560*/  STG.E.64 desc[UR4][R2.64+0x20], R6 ;  /* 0x0000200602007986 */ /* 0x000fe2000c101b04 */
[----:B------:R-:W-:Y:S05]  /*0570*/  EXIT ;  /* 0x000000000000794d */ /* 0x000fea0003800000 */
.L_x_0:
[----:B------:R-:W-:-:S00]  /*0580*/  BRA `(.L_x_0) ;  /* 0xfffffffc00fc7947 */ /* 0x000fc0000383ffff */
[----:B------:R-:W-:-:S00]  /*0590*/  NOP ;  /* 0x0000000000007918 */ /* 0x000fc00000000000 */
        /* <DEDUP_REMOVED lines=14> */
.L_x_1:


//--------------------- .nv.shared.reserved.0     --------------------------
	.section	.nv.shared.reserved.0,"aw",@nobits
	.weak		__nv_reservedSMEM_offset_0_alias
	.size		__nv_reservedSMEM_offset_0_alias, 0, 64
	.other		__nv_reservedSMEM_offset_0_alias,@"STO_CUDA_RESERVED_SHARED STV_DEFAULT"
__nv_reservedSMEM_offset_0_alias:
	.zero		0
	.zero		64


//--------------------- .nv.constant0._Z7matmulTPfP6__halfS1_iii --------------------------
	.section	.nv.constant0._Z7matmulTPfP6__halfS1_iii,"a",@progbits
	.sectionflags	@""
	.align	4
.nv.constant0._Z7matmulTPfP6__halfS1_iii:
	.zero		932


//--------------------- SYMBOLS --------------------------

	.type		.nv.reservedSmem.offset0,@object
	.size		.nv.reservedSmem.offset0,0x4
